//
// Generated by NVIDIA NVVM Compiler
//
// Compiler Build ID: CL-36424714
// Cuda compilation tools, release 13.0, V13.0.88
// Based on NVVM 20.0.0
//

.version 9.0
.target sm_100
.address_size 64

	// .globl	distance_matrix_kernel
// _ZZ22distance_matrix_kernelE6tile_x has been demoted
// _ZZ22distance_matrix_kernelE6tile_y has been demoted
// _ZZ22distance_matrix_kernelE6tile_z has been demoted

.visible .entry distance_matrix_kernel(
	.param .u64 .ptr .align 1 distance_matrix_kernel_param_0,
	.param .u64 .ptr .align 1 distance_matrix_kernel_param_1,
	.param .u64 .ptr .align 1 distance_matrix_kernel_param_2,
	.param .u32 distance_matrix_kernel_param_3,
	.param .u64 .ptr .align 1 distance_matrix_kernel_param_4
)
{
	.reg .pred 	%p<13>;
	.reg .b32 	%r<39>;
	.reg .b32 	%f<25>;
	.reg .b64 	%rd<29>;
	// demoted variable
	.shared .align 4 .b8 _ZZ22distance_matrix_kernelE6tile_x[64];
	// demoted variable
	.shared .align 4 .b8 _ZZ22distance_matrix_kernelE6tile_y[64];
	// demoted variable
	.shared .align 4 .b8 _ZZ22distance_matrix_kernelE6tile_z[64];
	ld.param.u64 	%rd14, [distance_matrix_kernel_param_1];
	ld.param.u64 	%rd15, [distance_matrix_kernel_param_2];
	ld.param.u32 	%r15, [distance_matrix_kernel_param_3];
	ld.param.u64 	%rd16, [distance_matrix_kernel_param_4];
	mov.u32 	%r16, %ctaid.y;
	mov.u32 	%r17, %ntid.y;
	mov.u32 	%r1, %tid.y;
	mad.lo.s32 	%r2, %r16, %r17, %r1;
	mov.u32 	%r18, %ctaid.x;
	mov.u32 	%r19, %ntid.x;
	mov.u32 	%r36, %tid.x;
	mad.lo.s32 	%r4, %r18, %r19, %r36;
	setp.lt.s32 	%p2, %r15, 1;
	mov.f32 	%f23, 0f00000000;
	@%p2 bra 	$L__BB0_7;
	ld.param.u64 	%rd25, [distance_matrix_kernel_param_0];
	cvta.to.global.u64 	%rd17, %rd15;
	cvta.to.global.u64 	%rd18, %rd14;
	cvta.to.global.u64 	%rd19, %rd25;
	add.s32 	%r20, %r15, 15;
	shr.u32 	%r21, %r20, 4;
	shl.b32 	%r22, %r36, 2;
	mov.u32 	%r23, _ZZ22distance_matrix_kernelE6tile_x;
	add.s32 	%r5, %r23, %r22;
	mov.u32 	%r24, _ZZ22distance_matrix_kernelE6tile_y;
	add.s32 	%r6, %r24, %r22;
	mov.u32 	%r25, _ZZ22distance_matrix_kernelE6tile_z;
	add.s32 	%r7, %r25, %r22;
	setp.lt.u32 	%p3, %r2, %r15;
	setp.lt.s32 	%p4, %r4, %r15;
	and.pred  	%p1, %p3, %p4;
	mul.wide.u32 	%rd20, %r2, 4;
	add.s64 	%rd1, %rd19, %rd20;
	add.s64 	%rd2, %rd18, %rd20;
	add.s64 	%rd3, %rd17, %rd20;
	neg.s32 	%r37, %r21;
	mul.wide.u32 	%rd21, %r36, 4;
	add.s64 	%rd28, %rd17, %rd21;
	add.s64 	%rd27, %rd18, %rd21;
	add.s64 	%rd26, %rd19, %rd21;
	mov.f32 	%f23, 0f00000000;
	not.pred 	%p9, %p1;
	mov.u32 	%r38, %r4;
$L__BB0_2:
	setp.ne.s32 	%p5, %r1, 0;
	setp.ge.s32 	%p6, %r36, %r15;
	or.pred  	%p7, %p5, %p6;
	@%p7 bra 	$L__BB0_4;
	ld.global.nc.f32 	%f7, [%rd26];
	st.shared.f32 	[%r5], %f7;
	ld.global.nc.f32 	%f8, [%rd27];
	st.shared.f32 	[%r6], %f8;
	ld.global.nc.f32 	%f9, [%rd28];
	st.shared.f32 	[%r7], %f9;
$L__BB0_4:
	bar.sync 	0;
	setp.gt.u32 	%p8, %r38, 15;
	or.pred  	%p10, %p9, %p8;
	@%p10 bra 	$L__BB0_6;
	min.u32 	%r26, %r38, 15;
	ld.global.nc.f32 	%f10, [%rd3];
	ld.global.nc.f32 	%f11, [%rd2];
	ld.global.nc.f32 	%f12, [%rd1];
	shl.b32 	%r27, %r26, 2;
	add.s32 	%r29, %r23, %r27;
	ld.shared.f32 	%f13, [%r29];
	sub.f32 	%f14, %f12, %f13;
	add.s32 	%r31, %r24, %r27;
	ld.shared.f32 	%f15, [%r31];
	sub.f32 	%f16, %f11, %f15;
	mov.u32 	%r32, _ZZ22distance_matrix_kernelE6tile_z;
	add.s32 	%r33, %r32, %r27;
	ld.shared.f32 	%f17, [%r33];
	sub.f32 	%f18, %f10, %f17;
	mul.f32 	%f19, %f16, %f16;
	fma.rn.f32 	%f20, %f14, %f14, %f19;
	fma.rn.f32 	%f21, %f18, %f18, %f20;
	sqrt.rn.f32 	%f23, %f21;
$L__BB0_6:
	bar.sync 	0;
	add.s32 	%r38, %r38, -16;
	add.s32 	%r37, %r37, 1;
	setp.ne.s32 	%p11, %r37, 0;
	add.s64 	%rd28, %rd28, 64;
	add.s64 	%rd27, %rd27, 64;
	add.s64 	%rd26, %rd26, 64;
	add.s32 	%r36, %r36, 16;
	@%p11 bra 	$L__BB0_2;
$L__BB0_7:
	max.s32 	%r34, %r2, %r4;
	setp.ge.s32 	%p12, %r34, %r15;
	@%p12 bra 	$L__BB0_9;
	mad.lo.s32 	%r35, %r15, %r2, %r4;
	cvta.to.global.u64 	%rd22, %rd16;
	mul.wide.s32 	%rd23, %r35, 4;
	add.s64 	%rd24, %rd22, %rd23;
	st.global.f32 	[%rd24], %f23;
$L__BB0_9:
	ret;

}
	// .globl	distance_matrix_sparse
.visible .entry distance_matrix_sparse(
	.param .u64 .ptr .align 1 distance_matrix_sparse_param_0,
	.param .u64 .ptr .align 1 distance_matrix_sparse_param_1,
	.param .u64 .ptr .align 1 distance_matrix_sparse_param_2,
	.param .u32 distance_matrix_sparse_param_3,
	.param .f32 distance_matrix_sparse_param_4,
	.param .u64 .ptr .align 1 distance_matrix_sparse_param_5,
	.param .u64 .ptr .align 1 distance_matrix_sparse_param_6,
	.param .u64 .ptr .align 1 distance_matrix_sparse_param_7,
	.param .u32 distance_matrix_sparse_param_8
)
{
	.reg .pred 	%p<6>;
	.reg .b32 	%r<14>;
	.reg .b32 	%f<15>;
	.reg .b64 	%rd<25>;

	ld.param.u64 	%rd1, [distance_matrix_sparse_param_0];
	ld.param.u64 	%rd2, [distance_matrix_sparse_param_1];
	ld.param.u64 	%rd3, [distance_matrix_sparse_param_2];
	ld.param.u32 	%r5, [distance_matrix_sparse_param_3];
	ld.param.f32 	%f2, [distance_matrix_sparse_param_4];
	ld.param.u64 	%rd4, [distance_matrix_sparse_param_5];
	ld.param.u64 	%rd5, [distance_matrix_sparse_param_6];
	ld.param.u64 	%rd6, [distance_matrix_sparse_param_7];
	ld.param.u32 	%r4, [distance_matrix_sparse_param_8];
	mov.u32 	%r6, %ctaid.y;
	mov.u32 	%r7, %ntid.y;
	mov.u32 	%r8, %tid.y;
	mad.lo.s32 	%r1, %r6, %r7, %r8;
	mov.u32 	%r9, %ctaid.x;
	mov.u32 	%r10, %ntid.x;
	mov.u32 	%r11, %tid.x;
	mad.lo.s32 	%r2, %r9, %r10, %r11;
	min.s32 	%r12, %r2, %r5;
	setp.le.s32 	%p1, %r12, %r1;
	setp.ge.s32 	%p2, %r2, %r5;
	or.pred  	%p3, %p2, %p1;
	@%p3 bra 	$L__BB1_4;
	cvta.to.global.u64 	%rd7, %rd1;
	cvta.to.global.u64 	%rd8, %rd2;
	cvta.to.global.u64 	%rd9, %rd3;
	mul.wide.u32 	%rd10, %r1, 4;
	add.s64 	%rd11, %rd7, %rd10;
	ld.global.nc.f32 	%f3, [%rd11];
	mul.wide.u32 	%rd12, %r2, 4;
	add.s64 	%rd13, %rd7, %rd12;
	ld.global.nc.f32 	%f4, [%rd13];
	sub.f32 	%f5, %f3, %f4;
	add.s64 	%rd14, %rd8, %rd10;
	ld.global.nc.f32 	%f6, [%rd14];
	add.s64 	%rd15, %rd8, %rd12;
	ld.global.nc.f32 	%f7, [%rd15];
	sub.f32 	%f8, %f6, %f7;
	add.s64 	%rd16, %rd9, %rd10;
	ld.global.nc.f32 	%f9, [%rd16];
	add.s64 	%rd17, %rd9, %rd12;
	ld.global.nc.f32 	%f10, [%rd17];
	sub.f32 	%f11, %f9, %f10;
	mul.f32 	%f12, %f8, %f8;
	fma.rn.f32 	%f13, %f5, %f5, %f12;
	fma.rn.f32 	%f14, %f11, %f11, %f13;
	sqrt.rn.f32 	%f1, %f14;
	setp.gtu.f32 	%p4, %f1, %f2;
	@%p4 bra 	$L__BB1_4;
	cvta.to.global.u64 	%rd18, %rd6;
	atom.global.add.u32 	%r3, [%rd18], 1;
	setp.ge.s32 	%p5, %r3, %r4;
	@%p5 bra 	$L__BB1_4;
	shl.b32 	%r13, %r3, 1;
	cvta.to.global.u64 	%rd19, %rd4;
	mul.wide.s32 	%rd20, %r13, 4;
	add.s64 	%rd21, %rd19, %rd20;
	st.global.u32 	[%rd21], %r1;
	st.global.u32 	[%rd21+4], %r2;
	cvta.to.global.u64 	%rd22, %rd5;
	mul.wide.s32 	%rd23, %r3, 4;
	add.s64 	%rd24, %rd22, %rd23;
	st.global.f32 	[%rd24], %f1;
$L__BB1_4:
	ret;

}
	// .globl	distance_matrix_batched
.visible .entry distance_matrix_batched(
	.param .u64 .ptr .align 1 distance_matrix_batched_param_0,
	.param .u64 .ptr .align 1 distance_matrix_batched_param_1,
	.param .u64 .ptr .align 1 distance_matrix_batched_param_2,
	.param .u64 .ptr .align 1 distance_matrix_batched_param_3,
	.param .u64 .ptr .align 1 distance_matrix_batched_param_4,
	.param .u32 distance_matrix_batched_param_5,
	.param .u64 .ptr .align 1 distance_matrix_batched_param_6
)
{
	.reg .pred 	%p<2>;
	.reg .b32 	%r<8>;
	.reg .b32 	%f<14>;
	.reg .b64 	%rd<25>;

	ld.param.u64 	%rd1, [distance_matrix_batched_param_0];
	ld.param.u64 	%rd2, [distance_matrix_batched_param_1];
	ld.param.u64 	%rd3, [distance_matrix_batched_param_2];
	ld.param.u64 	%rd4, [distance_matrix_batched_param_3];
	ld.param.u64 	%rd5, [distance_matrix_batched_param_4];
	ld.param.u32 	%r2, [distance_matrix_batched_param_5];
	ld.param.u64 	%rd6, [distance_matrix_batched_param_6];
	mov.u32 	%r3, %ctaid.x;
	mov.u32 	%r4, %ntid.x;
	mov.u32 	%r5, %tid.x;
	mad.lo.s32 	%r1, %r3, %r4, %r5;
	setp.ge.s32 	%p1, %r1, %r2;
	@%p1 bra 	$L__BB2_2;
	cvta.to.global.u64 	%rd7, %rd4;
	cvta.to.global.u64 	%rd8, %rd5;
	cvta.to.global.u64 	%rd9, %rd1;
	cvta.to.global.u64 	%rd10, %rd2;
	cvta.to.global.u64 	%rd11, %rd3;
	cvta.to.global.u64 	%rd12, %rd6;
	mul.wide.s32 	%rd13, %r1, 4;
	add.s64 	%rd14, %rd7, %rd13;
	ld.global.nc.u32 	%r6, [%rd14];
	add.s64 	%rd15, %rd8, %rd13;
	ld.global.nc.u32 	%r7, [%rd15];
	mul.wide.s32 	%rd16, %r6, 4;
	add.s64 	%rd17, %rd9, %rd16;
	ld.global.nc.f32 	%f1, [%rd17];
	mul.wide.s32 	%rd18, %r7, 4;
	add.s64 	%rd19, %rd9, %rd18;
	ld.global.nc.f32 	%f2, [%rd19];
	sub.f32 	%f3, %f1, %f2;
	add.s64 	%rd20, %rd10, %rd16;
	ld.global.nc.f32 	%f4, [%rd20];
	add.s64 	%rd21, %rd10, %rd18;
	ld.global.nc.f32 	%f5, [%rd21];
	sub.f32 	%f6, %f4, %f5;
	add.s64 	%rd22, %rd11, %rd16;
	ld.global.nc.f32 	%f7, [%rd22];
	add.s64 	%rd23, %rd11, %rd18;
	ld.global.nc.f32 	%f8, [%rd23];
	sub.f32 	%f9, %f7, %f8;
	mul.f32 	%f10, %f6, %f6;
	fma.rn.f32 	%f11, %f3, %f3, %f10;
	fma.rn.f32 	%f12, %f9, %f9, %f11;
	sqrt.rn.f32 	%f13, %f12;
	add.s64 	%rd24, %rd12, %rd13;
	st.global.f32 	[%rd24], %f13;
$L__BB2_2:
	ret;

}


// ===== COMPILED SASS (sm_100) =====

	.target	sm_100

	.elftype	@"ET_EXEC"


//--------------------- .note.nv.tkinfo           --------------------------
	.section	.note.nv.tkinfo,"",@"SHT_NOTE"
	.sectionflags	@"SHF_NOTE_NV_TKINFO"
	.tkinfo
        /*0018*/ 	.word	0x00000002
        /*0030*/ 	.string	""
        /*0030*/ 	.string	"ptxas"
        /*0030*/ 	.string	"Cuda compilation tools, release 13.0, V13.0.88"
        /*0030*/ 	.string	"Build cuda_13.0.r13.0/compiler.36424714_0"
        /*0030*/ 	.string	"-arch sm_100 -m 64 "



//--------------------- .note.nv.cuinfo           --------------------------
	.section	.note.nv.cuinfo,"",@"SHT_NOTE"
	.sectionflags	@"SHF_NOTE_NV_CUINFO"
        /*0018*/ 	.short	0x0002
        /*001a*/ 	.short	0x0064
        /*001c*/ 	.short	0x0082
	.zero		2


//--------------------- .nv.info                  --------------------------
	.section	.nv.info,"",@"SHT_CUDA_INFO"
	.align	4


	//----- nvinfo : EIATTR_REGCOUNT
	.align		4
        /*0000*/ 	.byte	0x04, 0x2f
        /*0002*/ 	.short	(.L_1 - .L_0)
	.align		4
.L_0:
        /*0004*/ 	.word	index@(distance_matrix_kernel)
        /*0008*/ 	.word	0x0000001e


	//----- nvinfo : EIATTR_FRAME_SIZE
	.align		4
.L_1:
        /*000c*/ 	.byte	0x04, 0x11
        /*000e*/ 	.short	(.L_3 - .L_2)
	.align		4
.L_2:
        /*0010*/ 	.word	index@($__internal_2_$__cuda_sm20_sqrt_rn_f32_slowpath)
        /*0014*/ 	.word	0x00000000


	//----- nvinfo : EIATTR_FRAME_SIZE
	.align		4
.L_3:
        /*0018*/ 	.byte	0x04, 0x11
        /*001a*/ 	.short	(.L_5 - .L_4)
	.align		4
.L_4:
        /*001c*/ 	.word	index@(distance_matrix_kernel)
        /*0020*/ 	.word	0x00000000


	//----- nvinfo : EIATTR_REGCOUNT
	.align		4
.L_5:
        /*0024*/ 	.byte	0x04, 0x2f
        /*0026*/ 	.short	(.L_7 - .L_6)
	.align		4
.L_6:
        /*0028*/ 	.word	index@(distance_matrix_sparse)
        /*002c*/ 	.word	0x00000013


	//----- nvinfo : EIATTR_FRAME_SIZE
	.align		4
.L_7:
        /*0030*/ 	.byte	0x04, 0x11
        /*0032*/ 	.short	(.L_9 - .L_8)
	.align		4
.L_8:
        /*0034*/ 	.word	index@($__internal_1_$__cuda_sm20_sqrt_rn_f32_slowpath)
        /*0038*/ 	.word	0x00000000


	//----- nvinfo : EIATTR_FRAME_SIZE
	.align		4
.L_9:
        /*003c*/ 	.byte	0x04, 0x11
        /*003e*/ 	.short	(.L_11 - .L_10)
	.align		4
.L_10:
        /*0040*/ 	.word	index@(distance_matrix_sparse)
        /*0044*/ 	.word	0x00000000


	//----- nvinfo : EIATTR_REGCOUNT
	.align		4
.L_11:
        /*0048*/ 	.byte	0x04, 0x2f
        /*004a*/ 	.short	(.L_13 - .L_12)
	.align		4
.L_12:
        /*004c*/ 	.word	index@(distance_matrix_batched)
        /*0050*/ 	.word	0x00000014


	//----- nvinfo : EIATTR_FRAME_SIZE
	.align		4
.L_13:
        /*0054*/ 	.byte	0x04, 0x11
        /*0056*/ 	.short	(.L_15 - .L_14)
	.align		4
.L_14:
        /*0058*/ 	.word	index@($__internal_0_$__cuda_sm20_sqrt_rn_f32_slowpath)
        /*005c*/ 	.word	0x00000000


	//----- nvinfo : EIATTR_FRAME_SIZE
	.align		4
.L_15:
        /*0060*/ 	.byte	0x04, 0x11
        /*0062*/ 	.short	(.L_17 - .L_16)
	.align		4
.L_16:
        /*0064*/ 	.word	index@(distance_matrix_batched)
        /*0068*/ 	.word	0x00000000


	//----- nvinfo : EIATTR_MIN_STACK_SIZE
	.align		4
.L_17:
        /*006c*/ 	.byte	0x04, 0x12
        /*006e*/ 	.short	(.L_19 - .L_18)
	.align		4
.L_18:
        /*0070*/ 	.word	index@(distance_matrix_batched)
        /*0074*/ 	.word	0x00000000


	//----- nvinfo : EIATTR_MIN_STACK_SIZE
	.align		4
.L_19:
        /*0078*/ 	.byte	0x04, 0x12
        /*007a*/ 	.short	(.L_21 - .L_20)
	.align		4
.L_20:
        /*007c*/ 	.word	index@(distance_matrix_sparse)
        /*0080*/ 	.word	0x00000000


	//----- nvinfo : EIATTR_MIN_STACK_SIZE
	.align		4
.L_21:
        /*0084*/ 	.byte	0x04, 0x12
        /*0086*/ 	.short	(.L_23 - .L_22)
	.align		4
.L_22:
        /*0088*/ 	.word	index@(distance_matrix_kernel)
        /*008c*/ 	.word	0x00000000
.L_23:


//--------------------- .nv.compat                --------------------------
	.section	.nv.compat,"",@"SHT_CUDA_COMPAT_INFO"
	.align	4
        /*0000*/ 	.byte	0x02, 0x09, 0x00, 0x00, 0x02, 0x02, 0x01, 0x00, 0x02, 0x05, 0x05, 0x00, 0x03, 0x07, 0x01, 0x01
        /*0010*/ 	.byte	0x02, 0x03, 0x00, 0x00, 0x02, 0x06, 0x01, 0x00, 0x04, 0x0b, 0x08, 0x00, 0x01, 0x00, 0x00, 0x00
        /*0020*/ 	.byte	0x00, 0x00, 0x00, 0x00


//--------------------- .nv.info.distance_matrix_batched --------------------------
	.section	.nv.info.distance_matrix_batched,"",@"SHT_CUDA_INFO"
	.sectionflags	@""
	.align	4


	//----- nvinfo : EIATTR_CUDA_API_VERSION
	.align		4
        /*0000*/ 	.byte	0x04, 0x37
        /*0002*/ 	.short	(.L_25 - .L_24)
.L_24:
        /*0004*/ 	.word	0x00000082


	//----- nvinfo : EIATTR_KPARAM_INFO
	.align		4
.L_25:
        /*0008*/ 	.byte	0x04, 0x17
        /*000a*/ 	.short	(.L_27 - .L_26)
.L_26:
        /*000c*/ 	.word	0x00000000
        /*0010*/ 	.short	0x0006
        /*0012*/ 	.short	0x0030
        /*0014*/ 	.byte	0x00, 0xf5, 0x21, 0x00


	//----- nvinfo : EIATTR_KPARAM_INFO
	.align		4
.L_27:
        /*0018*/ 	.byte	0x04, 0x17
        /*001a*/ 	.short	(.L_29 - .L_28)
.L_28:
        /*001c*/ 	.word	0x00000000
        /*0020*/ 	.short	0x0005
        /*0022*/ 	.short	0x0028
        /*0024*/ 	.byte	0x00, 0xf0, 0x11, 0x00


	//----- nvinfo : EIATTR_KPARAM_INFO
	.align		4
.L_29:
        /*0028*/ 	.byte	0x04, 0x17
        /*002a*/ 	.short	(.L_31 - .L_30)
.L_30:
        /*002c*/ 	.word	0x00000000
        /*0030*/ 	.short	0x0004
        /*0032*/ 	.short	0x0020
        /*0034*/ 	.byte	0x00, 0xf5, 0x21, 0x00


	//----- nvinfo : EIATTR_KPARAM_INFO
	.align		4
.L_31:
        /*0038*/ 	.byte	0x04, 0x17
        /*003a*/ 	.short	(.L_33 - .L_32)
.L_32:
        /*003c*/ 	.word	0x00000000
        /*0040*/ 	.short	0x0003
        /*0042*/ 	.short	0x0018
        /*0044*/ 	.byte	0x00, 0xf5, 0x21, 0x00


	//----- nvinfo : EIATTR_KPARAM_INFO
	.align		4
.L_33:
        /*0048*/ 	.byte	0x04, 0x17
        /*004a*/ 	.short	(.L_35 - .L_34)
.L_34:
        /*004c*/ 	.word	0x00000000
        /*0050*/ 	.short	0x0002
        /*0052*/ 	.short	0x0010
        /*0054*/ 	.byte	0x00, 0xf5, 0x21, 0x00


	//----- nvinfo : EIATTR_KPARAM_INFO
	.align		4
.L_35:
        /*0058*/ 	.byte	0x04, 0x17
        /*005a*/ 	.short	(.L_37 - .L_36)
.L_36:
        /*005c*/ 	.word	0x00000000
        /*0060*/ 	.short	0x0001
        /*0062*/ 	.short	0x0008
        /*0064*/ 	.byte	0x00, 0xf5, 0x21, 0x00


	//----- nvinfo : EIATTR_KPARAM_INFO
	.align		4
.L_37:
        /*0068*/ 	.byte	0x04, 0x17
        /*006a*/ 	.short	(.L_39 - .L_38)
.L_38:
        /*006c*/ 	.word	0x00000000
        /*0070*/ 	.short	0x0000
        /*0072*/ 	.short	0x0000
        /*0074*/ 	.byte	0x00, 0xf5, 0x21, 0x00


	//----- nvinfo : EIATTR_SPARSE_MMA_MASK
	.align		4
.L_39:
        /*0078*/ 	.byte	0x03, 0x50
        /*007a*/ 	.short	0x0000


	//----- nvinfo : EIATTR_MAXREG_COUNT
	.align		4
        /*007c*/ 	.byte	0x03, 0x1b
        /*007e*/ 	.short	0x00ff


	//----- nvinfo : EIATTR_MERCURY_ISA_VERSION
	.align		4
        /*0080*/ 	.byte	0x03, 0x5f
        /*0082*/ 	.short	0x0101


	//----- nvinfo : EIATTR_VRC_CTA_INIT_COUNT
	.align		4
        /*0084*/ 	.byte	0x02, 0x4a
	.zero		1
	.zero		1


	//----- nvinfo : EIATTR_EXIT_INSTR_OFFSETS
	.align		4
        /*0088*/ 	.byte	0x04, 0x1c
        /*008a*/ 	.short	(.L_41 - .L_40)


	//   ....[0]....
.L_40:
        /*008c*/ 	.word	0x00000070


	//   ....[1]....
        /*0090*/ 	.word	0x00000350


	//----- nvinfo : EIATTR_CRS_STACK_SIZE
	.align		4
.L_41:
        /*0094*/ 	.byte	0x04, 0x1e
        /*0096*/ 	.short	(.L_43 - .L_42)
.L_42:
        /*0098*/ 	.word	0x00000000


	//----- nvinfo : EIATTR_CBANK_PARAM_SIZE
	.align		4
.L_43:
        /*009c*/ 	.byte	0x03, 0x19
        /*009e*/ 	.short	0x0038


	//----- nvinfo : EIATTR_PARAM_CBANK
	.align		4
        /*00a0*/ 	.byte	0x04, 0x0a
        /*00a2*/ 	.short	(.L_45 - .L_44)
	.align		4
.L_44:
        /*00a4*/ 	.word	index@(.nv.constant0.distance_matrix_batched)
        /*00a8*/ 	.short	0x0380
        /*00aa*/ 	.short	0x0038


	//----- nvinfo : EIATTR_SW_WAR
	.align		4
.L_45:
        /*00ac*/ 	.byte	0x04, 0x36
        /*00ae*/ 	.short	(.L_47 - .L_46)
.L_46:
        /*00b0*/ 	.word	0x00000008
.L_47:


//--------------------- .nv.info.distance_matrix_sparse --------------------------
	.section	.nv.info.distance_matrix_sparse,"",@"SHT_CUDA_INFO"
	.sectionflags	@""
	.align	4


	//----- nvinfo : EIATTR_CUDA_API_VERSION
	.align		4
        /*0000*/ 	.byte	0x04, 0x37
        /*0002*/ 	.short	(.L_49 - .L_48)
.L_48:
        /*0004*/ 	.word	0x00000082


	//----- nvinfo : EIATTR_KPARAM_INFO
	.align		4
.L_49:
        /*0008*/ 	.byte	0x04, 0x17
        /*000a*/ 	.short	(.L_51 - .L_50)
.L_50:
        /*000c*/ 	.word	0x00000000
        /*0010*/ 	.short	0x0008
        /*0012*/ 	.short	0x0038
        /*0014*/ 	.byte	0x00, 0xf0, 0x11, 0x00


	//----- nvinfo : EIATTR_KPARAM_INFO
	.align		4
.L_51:
        /*0018*/ 	.byte	0x04, 0x17
        /*001a*/ 	.short	(.L_53 - .L_52)
.L_52:
        /*001c*/ 	.word	0x00000000
        /*0020*/ 	.short	0x0007
        /*0022*/ 	.short	0x0030
        /*0024*/ 	.byte	0x00, 0xf5, 0x21, 0x00


	//----- nvinfo : EIATTR_KPARAM_INFO
	.align		4
.L_53:
        /*0028*/ 	.byte	0x04, 0x17
        /*002a*/ 	.short	(.L_55 - .L_54)
.L_54:
        /*002c*/ 	.word	0x00000000
        /*0030*/ 	.short	0x0006
        /*0032*/ 	.short	0x0028
        /*0034*/ 	.byte	0x00, 0xf5, 0x21, 0x00


	//----- nvinfo : EIATTR_KPARAM_INFO
	.align		4
.L_55:
        /*0038*/ 	.byte	0x04, 0x17
        /*003a*/ 	.short	(.L_57 - .L_56)
.L_56:
        /*003c*/ 	.word	0x00000000
        /*0040*/ 	.short	0x0005
        /*0042*/ 	.short	0x0020
        /*0044*/ 	.byte	0x00, 0xf5, 0x21, 0x00


	//----- nvinfo : EIATTR_KPARAM_INFO
	.align		4
.L_57:
        /*0048*/ 	.byte	0x04, 0x17
        /*004a*/ 	.short	(.L_59 - .L_58)
.L_58:
        /*004c*/ 	.word	0x00000000
        /*0050*/ 	.short	0x0004
        /*0052*/ 	.short	0x001c
        /*0054*/ 	.byte	0x00, 0xf0, 0x11, 0x00


	//----- nvinfo : EIATTR_KPARAM_INFO
	.align		4
.L_59:
        /*0058*/ 	.byte	0x04, 0x17
        /*005a*/ 	.short	(.L_61 - .L_60)
.L_60:
        /*005c*/ 	.word	0x00000000
        /*0060*/ 	.short	0x0003
        /*0062*/ 	.short	0x0018
        /*0064*/ 	.byte	0x00, 0xf0, 0x11, 0x00


	//----- nvinfo : EIATTR_KPARAM_INFO
	.align		4
.L_61:
        /*0068*/ 	.byte	0x04, 0x17
        /*006a*/ 	.short	(.L_63 - .L_62)
.L_62:
        /*006c*/ 	.word	0x00000000
        /*0070*/ 	.short	0x0002
        /*0072*/ 	.short	0x0010
        /*0074*/ 	.byte	0x00, 0xf5, 0x21, 0x00


	//----- nvinfo : EIATTR_KPARAM_INFO
	.align		4
.L_63:
        /*0078*/ 	.byte	0x04, 0x17
        /*007a*/ 	.short	(.L_65 - .L_64)
.L_64:
        /*007c*/ 	.word	0x00000000
        /*0080*/ 	.short	0x0001
        /*0082*/ 	.short	0x0008
        /*0084*/ 	.byte	0x00, 0xf5, 0x21, 0x00


	//----- nvinfo : EIATTR_KPARAM_INFO
	.align		4
.L_65:
        /*0088*/ 	.byte	0x04, 0x17
        /*008a*/ 	.short	(.L_67 - .L_66)
.L_66:
        /*008c*/ 	.word	0x00000000
        /*0090*/ 	.short	0x0000
        /*0092*/ 	.short	0x0000
        /*0094*/ 	.byte	0x00, 0xf5, 0x21, 0x00


	//----- nvinfo : EIATTR_SPARSE_MMA_MASK
	.align		4
.L_67:
        /*0098*/ 	.byte	0x03, 0x50
        /*009a*/ 	.short	0x0000


	//----- nvinfo : EIATTR_MAXREG_COUNT
	.align		4
        /*009c*/ 	.byte	0x03, 0x1b
        /*009e*/ 	.short	0x00ff


	//----- nvinfo : EIATTR_MERCURY_ISA_VERSION
	.align		4
        /*00a0*/ 	.byte	0x03, 0x5f
        /*00a2*/ 	.short	0x0101


	//----- nvinfo : EIATTR_INT_WARP_WIDE_INSTR_OFFSETS
	.align		4
        /*00a4*/ 	.byte	0x04, 0x31
        /*00a6*/ 	.short	(.L_69 - .L_68)


	//   ....[0]....
.L_68:
        /*00a8*/ 	.word	0x00000350


	//   ....[1]....
        /*00ac*/ 	.word	0x000003f0


	//----- nvinfo : EIATTR_VRC_CTA_INIT_COUNT
	.align		4
.L_69:
        /*00b0*/ 	.byte	0x02, 0x4a
	.zero		1
	.zero		1


	//----- nvinfo : EIATTR_EXIT_INSTR_OFFSETS
	.align		4
        /*00b4*/ 	.byte	0x04, 0x1c
        /*00b6*/ 	.short	(.L_71 - .L_70)


	//   ....[0]....
.L_70:
        /*00b8*/ 	.word	0x000000d0


	//   ....[1]....
        /*00bc*/ 	.word	0x00000330


	//   ....[2]....
        /*00c0*/ 	.word	0x00000420


	//   ....[3]....
        /*00c4*/ 	.word	0x000004b0


	//----- nvinfo : EIATTR_CRS_STACK_SIZE
	.align		4
.L_71:
        /*00c8*/ 	.byte	0x04, 0x1e
        /*00ca*/ 	.short	(.L_73 - .L_72)
.L_72:
        /*00cc*/ 	.word	0x00000000


	//----- nvinfo : EIATTR_CBANK_PARAM_SIZE
	.align		4
.L_73:
        /*00d0*/ 	.byte	0x03, 0x19
        /*00d2*/ 	.short	0x003c


	//----- nvinfo : EIATTR_PARAM_CBANK
	.align		4
        /*00d4*/ 	.byte	0x04, 0x0a
        /*00d6*/ 	.short	(.L_75 - .L_74)
	.align		4
.L_74:
        /*00d8*/ 	.word	index@(.nv.constant0.distance_matrix_sparse)
        /*00dc*/ 	.short	0x0380
        /*00de*/ 	.short	0x003c


	//----- nvinfo : EIATTR_SW_WAR
	.align		4
.L_75:
        /*00e0*/ 	.byte	0x04, 0x36
        /*00e2*/ 	.short	(.L_77 - .L_76)
.L_76:
        /*00e4*/ 	.word	0x00000008
.L_77:


//--------------------- .nv.info.distance_matrix_kernel --------------------------
	.section	.nv.info.distance_matrix_kernel,"",@"SHT_CUDA_INFO"
	.sectionflags	@""
	.align	4


	//----- nvinfo : EIATTR_CUDA_API_VERSION
	.align		4
        /*0000*/ 	.byte	0x04, 0x37
        /*0002*/ 	.short	(.L_79 - .L_78)
.L_78:
        /*0004*/ 	.word	0x00000082


	//----- nvinfo : EIATTR_KPARAM_INFO
	.align		4
.L_79:
        /*0008*/ 	.byte	0x04, 0x17
        /*000a*/ 	.short	(.L_81 - .L_80)
.L_80:
        /*000c*/ 	.word	0x00000000
        /*0010*/ 	.short	0x0004
        /*0012*/ 	.short	0x0020
        /*0014*/ 	.byte	0x00, 0xf5, 0x21, 0x00


	//----- nvinfo : EIATTR_KPARAM_INFO
	.align		4
.L_81:
        /*0018*/ 	.byte	0x04, 0x17
        /*001a*/ 	.short	(.L_83 - .L_82)
.L_82:
        /*001c*/ 	.word	0x00000000
        /*0020*/ 	.short	0x0003
        /*0022*/ 	.short	0x0018
        /*0024*/ 	.byte	0x00, 0xf0, 0x11, 0x00


	//----- nvinfo : EIATTR_KPARAM_INFO
	.align		4
.L_83:
        /*0028*/ 	.byte	0x04, 0x17
        /*002a*/ 	.short	(.L_85 - .L_84)
.L_84:
        /*002c*/ 	.word	0x00000000
        /*0030*/ 	.short	0x0002
        /*0032*/ 	.short	0x0010
        /*0034*/ 	.byte	0x00, 0xf5, 0x21, 0x00


	//----- nvinfo : EIATTR_KPARAM_INFO
	.align		4
.L_85:
        /*0038*/ 	.byte	0x04, 0x17
        /*003a*/ 	.short	(.L_87 - .L_86)
.L_86:
        /*003c*/ 	.word	0x00000000
        /*0040*/ 	.short	0x0001
        /*0042*/ 	.short	0x0008
        /*0044*/ 	.byte	0x00, 0xf5, 0x21, 0x00


	//----- nvinfo : EIATTR_KPARAM_INFO
	.align		4
.L_87:
        /*0048*/ 	.byte	0x04, 0x17
        /*004a*/ 	.short	(.L_89 - .L_88)
.L_88:
        /*004c*/ 	.word	0x00000000
        /*0050*/ 	.short	0x0000
        /*0052*/ 	.short	0x0000
        /*0054*/ 	.byte	0x00, 0xf5, 0x21, 0x00


	//----- nvinfo : EIATTR_SPARSE_MMA_MASK
	.align		4
.L_89:
        /*0058*/ 	.byte	0x03, 0x50
        /*005a*/ 	.short	0x0000


	//----- nvinfo : EIATTR_MAXREG_COUNT
	.align		4
        /*005c*/ 	.byte	0x03, 0x1b
        /*005e*/ 	.short	0x00ff


	//----- nvinfo : EIATTR_NUM_BARRIERS
	.align		4
        /*0060*/ 	.byte	0x02, 0x4c
        /*0062*/ 	.byte	0x01
	.zero		1


	//----- nvinfo : EIATTR_MERCURY_ISA_VERSION
	.align		4
        /*0064*/ 	.byte	0x03, 0x5f
        /*0066*/ 	.short	0x0101


	//----- nvinfo : EIATTR_VRC_CTA_INIT_COUNT
	.align		4
        /*0068*/ 	.byte	0x02, 0x4a
	.zero		1
	.zero		1


	//----- nvinfo : EIATTR_EXIT_INSTR_OFFSETS
	.align		4
        /*006c*/ 	.byte	0x04, 0x1c
        /*006e*/ 	.short	(.L_91 - .L_90)


	//   ....[0]....
.L_90:
        /*0070*/ 	.word	0x00000700


	//   ....[1]....
        /*0074*/ 	.word	0x00000750


	//----- nvinfo : EIATTR_CRS_STACK_SIZE
	.align		4
.L_91:
        /*0078*/ 	.byte	0x04, 0x1e
        /*007a*/ 	.short	(.L_93 - .L_92)
.L_92:
        /*007c*/ 	.word	0x00000000


	//----- nvinfo : EIATTR_CBANK_PARAM_SIZE
	.align		4
.L_93:
        /*0080*/ 	.byte	0x03, 0x19
        /*0082*/ 	.short	0x0028


	//----- nvinfo : EIATTR_PARAM_CBANK
	.align		4
        /*0084*/ 	.byte	0x04, 0x0a
        /*0086*/ 	.short	(.L_95 - .L_94)
	.align		4
.L_94:
        /*0088*/ 	.word	index@(.nv.constant0.distance_matrix_kernel)
        /*008c*/ 	.short	0x0380
        /*008e*/ 	.short	0x0028


	//----- nvinfo : EIATTR_SW_WAR
	.align		4
.L_95:
        /*0090*/ 	.byte	0x04, 0x36
        /*0092*/ 	.short	(.L_97 - .L_96)
.L_96:
        /*0094*/ 	.word	0x00000008
.L_97:


//--------------------- .nv.callgraph             --------------------------
	.section	.nv.callgraph,"",@"SHT_CUDA_CALLGRAPH"
	.align	4
	.sectionentsize	8
	.align		4
        /*0000*/ 	.word	0x00000000
	.align		4
        /*0004*/ 	.word	0xffffffff
	.align		4
        /*0008*/ 	.word	0x00000000
	.align		4
        /*000c*/ 	.word	0xfffffffe
	.align		4
        /*0010*/ 	.word	0x00000000
	.align		4
        /*0014*/ 	.word	0xfffffffd
	.align		4
        /*0018*/ 	.word	0x00000000
	.align		4
        /*001c*/ 	.word	0xfffffffc


//--------------------- .text.distance_matrix_batched --------------------------
	.section	.text.distance_matrix_batched,"ax",@progbits
	.align	128
        .global         distance_matrix_batched
        .type           distance_matrix_batched,@function
        .size           distance_matrix_batched,(.L_x_18 - distance_matrix_batched)
        .other          distance_matrix_batched,@"STO_CUDA_ENTRY STV_DEFAULT"
distance_matrix_batched:
.text.distance_matrix_batched:
[----:B------:R-:W-:Y:S01]  /*0000*/  LDC R1, c[0x0][0x37c] ;  /* 0x0000df00ff017b82 */ /* 0x000fe20000000800 */
[----:B------:R-:W0:Y:S07]  /*0010*/  S2R R3, SR_TID.X ;  /* 0x0000000000037919 */ /* 0x000e2e0000002100 */
[----:B------:R-:W0:Y:S01]  /*0020*/  S2UR UR4, SR_CTAID.X ;  /* 0x00000000000479c3 */ /* 0x000e220000002500 */
[----:B------:R-:W1:Y:S07]  /*0030*/  LDCU UR5, c[0x0][0x3a8] ;  /* 0x00007500ff0577ac */ /* 0x000e6e0008000800 */
[----:B------:R-:W0:Y:S02]  /*0040*/  LDC R2, c[0x0][0x360] ;  /* 0x0000d800ff027b82 */ /* 0x000e240000000800 */
[----:B0-----:R-:W-:-:S05]  /*0050*/  IMAD R2, R2, UR4, R3 ;  /* 0x0000000402027c24 */ /* 0x001fca000f8e0203 */
[----:B-1----:R-:W-:-:S13]  /*0060*/  ISETP.GE.AND P0, PT, R2, UR5, PT ;  /* 0x0000000502007c0c */ /* 0x002fda000bf06270 */
[----:B------:R-:W-:Y:S05]  /*0070*/  @P0 EXIT ;  /* 0x000000000000094d */ /* 0x000fea0003800000 */
[----:B------:R-:W0:Y:S01]  /*0080*/  LDC.64 R4, c[0x0][0x398] ;  /* 0x0000e600ff047b82 */ /* 0x000e220000000a00 */
[----:B------:R-:W1:Y:S07]  /*0090*/  LDCU.64 UR4, c[0x0][0x358] ;  /* 0x00006b00ff0477ac */ /* 0x000e6e0008000a00 */
[----:B------:R-:W2:Y:S08]  /*00a0*/  LDC.64 R6, c[0x0][0x3a0] ;  /* 0x0000e800ff067b82 */ /* 0x000eb00000000a00 */
[----:B------:R-:W3:Y:S01]  /*00b0*/  LDC.64 R14, c[0x0][0x388] ;  /* 0x0000e200ff0e7b82 */ /* 0x000ee20000000a00 */
[----:B0-----:R-:W-:-:S07]  /*00c0*/  IMAD.WIDE R4, R2, 0x4, R4 ;  /* 0x0000000402047825 */ /* 0x001fce00078e0204 */
[----:B------:R-:W0:Y:S01]  /*00d0*/  LDC.64 R10, c[0x0][0x380] ;  /* 0x0000e000ff0a7b82 */ /* 0x000e220000000a00 */
[----:B-1----:R-:W3:Y:S01]  /*00e0*/  LDG.E.CONSTANT R5, desc[UR4][R4.64] ;  /* 0x0000000404057981 */ /* 0x002ee2000c1e9900 */
[----:B--2---:R-:W-:-:S06]  /*00f0*/  IMAD.WIDE R6, R2, 0x4, R6 ;  /* 0x0000000402067825 */ /* 0x004fcc00078e0206 */
[----:B------:R-:W1:Y:S01]  /*0100*/  LDC.64 R16, c[0x0][0x390] ;  /* 0x0000e400ff107b82 */ /* 0x000e620000000a00 */
[----:B------:R-:W2:Y:S01]  /*0110*/  LDG.E.CONSTANT R7, desc[UR4][R6.64] ;  /* 0x0000000406077981 */ /* 0x000ea2000c1e9900 */
[----:B---3--:R-:W-:-:S04]  /*0120*/  IMAD.WIDE R12, R5, 0x4, R14 ;  /* 0x00000004050c7825 */ /* 0x008fc800078e020e */
[----:B0-----:R-:W-:Y:S02]  /*0130*/  IMAD.WIDE R8, R5, 0x4, R10 ;  /* 0x0000000405087825 */ /* 0x001fe400078e020a */
[----:B------:R-:W3:Y:S02]  /*0140*/  LDG.E.CONSTANT R12, desc[UR4][R12.64] ;  /* 0x000000040c0c7981 */ /* 0x000ee4000c1e9900 */
[C---:B--2---:R-:W-:Y:S02]  /*0150*/  IMAD.WIDE R14, R7.reuse, 0x4, R14 ;  /* 0x00000004070e7825 */ /* 0x044fe400078e020e */
[----:B------:R-:W2:Y:S02]  /*0160*/  LDG.E.CONSTANT R8, desc[UR4][R8.64] ;  /* 0x0000000408087981 */ /* 0x000ea4000c1e9900 */
[----:B------:R-:W-:Y:S02]  /*0170*/  IMAD.WIDE R10, R7, 0x4, R10 ;  /* 0x00000004070a7825 */ /* 0x000fe400078e020a */
[----:B------:R-:W3:Y:S02]  /*0180*/  LDG.E.CONSTANT R15, desc[UR4][R14.64] ;  /* 0x000000040e0f7981 */ /* 0x000ee4000c1e9900 */
[----:B-1----:R-:W-:-:S02]  /*0190*/  IMAD.WIDE R4, R5, 0x4, R16 ;  /* 0x0000000405047825 */ /* 0x002fc400078e0210 */
[----:B------:R-:W2:Y:S02]  /*01a0*/  LDG.E.CONSTANT R11, desc[UR4][R10.64] ;  /* 0x000000040a0b7981 */ /* 0x000ea4000c1e9900 */
[----:B------:R-:W-:Y:S02]  /*01b0*/  IMAD.WIDE R6, R7, 0x4, R16 ;  /* 0x0000000407067825 */ /* 0x000fe400078e0210 */
[----:B------:R-:W4:Y:S04]  /*01c0*/  LDG.E.CONSTANT R4, desc[UR4][R4.64] ;  /* 0x0000000404047981 */ /* 0x000f28000c1e9900 */
[----:B------:R-:W4:Y:S01]  /*01d0*/  LDG.E.CONSTANT R7, desc[UR4][R6.64] ;  /* 0x0000000406077981 */ /* 0x000f22000c1e9900 */
[----:B------:R-:W-:Y:S01]  /*01e0*/  BSSY.RECONVERGENT B0, `(.L_x_0) ;  /* 0x0000013000007945 */ /* 0x000fe20003800200 */
[----:B---3--:R-:W-:Y:S01]  /*01f0*/  FADD R3, R12, -R15 ;  /* 0x8000000f0c037221 */ /* 0x008fe20000000000 */
[----:B--2---:R-:W-:-:S03]  /*0200*/  FADD R0, R8, -R11 ;  /* 0x8000000b08007221 */ /* 0x004fc60000000000 */
[----:B------:R-:W-:-:S04]  /*0210*/  FMUL R9, R3, R3 ;  /* 0x0000000303097220 */ /* 0x000fc80000400000 */
[----:B------:R-:W-:Y:S01]  /*0220*/  FFMA R0, R0, R0, R9 ;  /* 0x0000000000007223 */ /* 0x000fe20000000009 */
[----:B----4-:R-:W-:-:S04]  /*0230*/  FADD R3, R4, -R7 ;  /* 0x8000000704037221 */ /* 0x010fc80000000000 */
[----:B------:R-:W-:-:S05]  /*0240*/  FFMA R0, R3, R3, R0 ;  /* 0x0000000303007223 */ /* 0x000fca0000000000 */
[----:B------:R-:W-:Y:S01]  /*0250*/  IADD3 R8, PT, PT, R0, -0xd000000, RZ ;  /* 0xf300000000087810 */ /* 0x000fe20007ffe0ff */
[----:B------:R0:W1:Y:S03]  /*0260*/  MUFU.RSQ R3, R0 ;  /* 0x0000000000037308 */ /* 0x0000660000001400 */
[----:B------:R-:W-:-:S13]  /*0270*/  ISETP.GT.U32.AND P0, PT, R8, 0x727fffff, PT ;  /* 0x727fffff0800780c */ /* 0x000fda0003f04070 */
[----:B0-----:R-:W-:Y:S05]  /*0280*/  @!P0 BRA `(.L_x_1) ;  /* 0x0000000000108947 */ /* 0x001fea0003800000 */
[----:B------:R-:W-:-:S07]  /*0290*/  MOV R8, 0x2b0 ;  /* 0x000002b000087802 */ /* 0x000fce0000000f00 */
[----:B-1----:R-:W-:Y:S05]  /*02a0*/  CALL.REL.NOINC `($__internal_0_$__cuda_sm20_sqrt_rn_f32_slowpath) ;  /* 0x00000000002c7944 */ /* 0x002fea0003c00000 */
[----:B------:R-:W-:Y:S01]  /*02b0*/  MOV R7, R3 ;  /* 0x0000000300077202 */ /* 0x000fe20000000f00 */
[----:B------:R-:W-:Y:S06]  /*02c0*/  BRA `(.L_x_2) ;  /* 0x0000000000107947 */ /* 0x000fec0003800000 */
.L_x_1:
[----:B-1----:R-:W-:Y:S01]  /*02d0*/  FMUL.FTZ R7, R0, R3 ;  /* 0x0000000300077220 */ /* 0x002fe20000410000 */
[----:B------:R-:W-:-:S03]  /*02e0*/  FMUL.FTZ R3, R3, 0.5 ;  /* 0x3f00000003037820 */ /* 0x000fc60000410000 */
[----:B------:R-:W-:-:S04]  /*02f0*/  FFMA R0, -R7, R7, R0 ;  /* 0x0000000707007223 */ /* 0x000fc80000000100 */
[----:B------:R-:W-:-:S07]  /*0300*/  FFMA R7, R0, R3, R7 ;  /* 0x0000000300077223 */ /* 0x000fce0000000007 */
.L_x_2:
[----:B------:R-:W-:Y:S05]  /*0310*/  BSYNC.RECONVERGENT B0 ;  /* 0x0000000000007941 */ /* 0x000fea0003800200 */
.L_x_0:
[----:B------:R-:W0:Y:S02]  /*0320*/  LDC.64 R4, c[0x0][0x3b0] ;  /* 0x0000ec00ff047b82 */ /* 0x000e240000000a00 */
[----:B0-----:R-:W-:-:S05]  /*0330*/  IMAD.WIDE R2, R2, 0x4, R4 ;  /* 0x0000000402027825 */ /* 0x001fca00078e0204 */
[----:B------:R-:W-:Y:S01]  /*0340*/  STG.E desc[UR4][R2.64], R7 ;  /* 0x0000000702007986 */ /* 0x000fe2000c101904 */
[----:B------:R-:W-:Y:S05]  /*0350*/  EXIT ;  /* 0x000000000000794d */ /* 0x000fea0003800000 */
        .weak           $__internal_0_$__cuda_sm20_sqrt_rn_f32_slowpath
        .type           $__internal_0_$__cuda_sm20_sqrt_rn_f32_slowpath,@function
        .size           $__internal_0_$__cuda_sm20_sqrt_rn_f32_slowpath,(.L_x_18 - $__internal_0_$__cuda_sm20_sqrt_rn_f32_slowpath)
$__internal_0_$__cuda_sm20_sqrt_rn_f32_slowpath:
[----:B------:R-:W-:-:S13]  /*0360*/  LOP3.LUT P0, RZ, R0, 0x7fffffff, RZ, 0xc0, !PT ;  /* 0x7fffffff00ff7812 */ /* 0x000fda000780c0ff */
[----:B------:R-:W-:Y:S01]  /*0370*/  @!P0 MOV R3, R0 ;  /* 0x0000000000038202 */ /* 0x000fe20000000f00 */
[----:B------:R-:W-:Y:S06]  /*0380*/  @!P0 BRA `(.L_x_3) ;  /* 0x0000000000408947 */ /* 0x000fec0003800000 */
[----:B------:R-:W-:-:S13]  /*0390*/  FSETP.GEU.FTZ.AND P0, PT, R0, RZ, PT ;  /* 0x000000ff0000720b */ /* 0x000fda0003f1e000 */
[----:B------:R-:W-:Y:S01]  /*03a0*/  @!P0 MOV R3, 0x7fffffff ;  /* 0x7fffffff00038802 */ /* 0x000fe20000000f00 */
[----:B------:R-:W-:Y:S06]  /*03b0*/  @!P0 BRA `(.L_x_3) ;  /* 0x0000000000348947 */ /* 0x000fec0003800000 */
[----:B------:R-:W-:-:S13]  /*03c0*/  FSETP.GTU.FTZ.AND P0, PT, |R0|, +INF , PT ;  /* 0x7f8000000000780b */ /* 0x000fda0003f1c200 */
[----:B------:R-:W-:Y:S01]  /*03d0*/  @P0 FADD.FTZ R3, R0, 1 ;  /* 0x3f80000000030421 */ /* 0x000fe20000010000 */
[----:B------:R-:W-:Y:S06]  /*03e0*/  @P0 BRA `(.L_x_3) ;  /* 0x0000000000280947 */ /* 0x000fec0003800000 */
[----:B------:R-:W-:-:S13]  /*03f0*/  FSETP.NEU.FTZ.AND P0, PT, |R0|, +INF , PT ;  /* 0x7f8000000000780b */ /* 0x000fda0003f1d200 */
[----:B------:R-:W-:-:S04]  /*0400*/  @P0 FFMA R4, R0, 1.84467440737095516160e+19, RZ ;  /* 0x5f80000000040823 */ /* 0x000fc800000000ff */
[----:B------:R-:W0:Y:S02]  /*0410*/  @P0 MUFU.RSQ R3, R4 ;  /* 0x0000000400030308 */ /* 0x000e240000001400 */
[----:B0-----:R-:W-:Y:S01]  /*0420*/  @P0 FMUL.FTZ R5, R4, R3 ;  /* 0x0000000304050220 */ /* 0x001fe20000410000 */
[----:B------:R-:W-:Y:S01]  /*0430*/  @P0 FMUL.FTZ R7, R3, 0.5 ;  /* 0x3f00000003070820 */ /* 0x000fe20000410000 */
[----:B------:R-:W-:Y:S02]  /*0440*/  @!P0 MOV R3, R0 ;  /* 0x0000000000038202 */ /* 0x000fe40000000f00 */
[----:B------:R-:W-:-:S04]  /*0450*/  @P0 FADD.FTZ R6, -R5, -RZ ;  /* 0x800000ff05060221 */ /* 0x000fc80000010100 */
[----:B------:R-:W-:-:S04]  /*0460*/  @P0 FFMA R6, R5, R6, R4 ;  /* 0x0000000605060223 */ /* 0x000fc80000000004 */
[----:B------:R-:W-:-:S04]  /*0470*/  @P0 FFMA R6, R6, R7, R5 ;  /* 0x0000000706060223 */ /* 0x000fc80000000005 */
[----:B------:R-:W-:-:S07]  /*0480*/  @P0 FMUL.FTZ R3, R6, 2.3283064365386962891e-10 ;  /* 0x2f80000006030820 */ /* 0x000fce0000410000 */
.L_x_3:
[----:B------:R-:W-:Y:S01]  /*0490*/  HFMA2 R5, -RZ, RZ, 0, 0 ;  /* 0x00000000ff057431 */ /* 0x000fe200000001ff */
[----:B------:R-:W-:-:S04]  /*04a0*/  MOV R4, R8 ;  /* 0x0000000800047202 */ /* 0x000fc80000000f00 */
[----:B------:R-:W-:Y:S05]  /*04b0*/  RET.REL.NODEC R4 `(distance_matrix_batched) ;  /* 0xfffffff804d07950 */ /* 0x000fea0003c3ffff */
.L_x_4:
[----:B------:R-:W-:-:S00]  /*04c0*/  BRA `(.L_x_4) ;  /* 0xfffffffc00fc7947 */ /* 0x000fc0000383ffff */
[----:B------:R-:W-:-:S00]  /*04d0*/  NOP ;  /* 0x0000000000007918 */ /* 0x000fc00000000000 */
        /* <DEDUP_REMOVED lines=10> */
.L_x_18:


//--------------------- .text.distance_matrix_sparse --------------------------
	.section	.text.distance_matrix_sparse,"ax",@progbits
	.align	128
        .global         distance_matrix_sparse
        .type           distance_matrix_sparse,@function
        .size           distance_matrix_sparse,(.L_x_19 - distance_matrix_sparse)
        .other          distance_matrix_sparse,@"STO_CUDA_ENTRY STV_DEFAULT"
distance_matrix_sparse:
.text.distance_matrix_sparse:
[----:B------:R-:W-:Y:S01]  /*0000*/  LDC R1, c[0x0][0x37c] ;  /* 0x0000df00ff017b82 */ /* 0x000fe20000000800 */
[----:B------:R-:W0:Y:S07]  /*0010*/  S2R R0, SR_TID.X ;  /* 0x0000000000007919 */ /* 0x000e2e0000002100 */
[----:B------:R-:W1:Y:S01]  /*0020*/  LDC R2, c[0x0][0x364] ;  /* 0x0000d900ff027b82 */ /* 0x000e620000000800 */
[----:B------:R-:W2:Y:S01]  /*0030*/  LDCU UR6, c[0x0][0x398] ;  /* 0x00007300ff0677ac */ /* 0x000ea20008000800 */
[----:B------:R-:W1:Y:S06]  /*0040*/  S2R R5, SR_TID.Y ;  /* 0x0000000000057919 */ /* 0x000e6c0000002200 */
[----:B------:R-:W0:Y:S08]  /*0050*/  S2UR UR5, SR_CTAID.X ;  /* 0x00000000000579c3 */ /* 0x000e300000002500 */
[----:B------:R-:W0:Y:S08]  /*0060*/  LDC R3, c[0x0][0x360] ;  /* 0x0000d800ff037b82 */ /* 0x000e300000000800 */
[----:B------:R-:W1:Y:S01]  /*0070*/  S2UR UR4, SR_CTAID.Y ;  /* 0x00000000000479c3 */ /* 0x000e620000002600 */
[----:B0-----:R-:W-:-:S02]  /*0080*/  IMAD R3, R3, UR5, R0 ;  /* 0x0000000503037c24 */ /* 0x001fc4000f8e0200 */
[----:B-1----:R-:W-:-:S03]  /*0090*/  IMAD R2, R2, UR4, R5 ;  /* 0x0000000402027c24 */ /* 0x002fc6000f8e0205 */
[----:B--2---:R-:W-:-:S04]  /*00a0*/  VIMNMX R5, PT, PT, R3, UR6, PT ;  /* 0x0000000603057c48 */ /* 0x004fc8000bfe0100 */
[----:B------:R-:W-:-:S04]  /*00b0*/  ISETP.GT.AND P0, PT, R5, R2, PT ;  /* 0x000000020500720c */ /* 0x000fc80003f04270 */
[----:B------:R-:W-:-:S13]  /*00c0*/  ISETP.GE.OR P0, PT, R3, UR6, !P0 ;  /* 0x0000000603007c0c */ /* 0x000fda000c706670 */
[----:B------:R-:W-:Y:S05]  /*00d0*/  @P0 EXIT ;  /* 0x000000000000094d */ /* 0x000fea0003800000 */
[----:B------:R-:W0:Y:S01]  /*00e0*/  LDC.64 R10, c[0x0][0x388] ;  /* 0x0000e200ff0a7b82 */ /* 0x000e220000000a00 */
[----:B------:R-:W1:Y:S07]  /*00f0*/  LDCU.64 UR4, c[0x0][0x358] ;  /* 0x00006b00ff0477ac */ /* 0x000e6e0008000a00 */
[----:B------:R-:W2:Y:S08]  /*0100*/  LDC.64 R6, c[0x0][0x380] ;  /* 0x0000e000ff067b82 */ /* 0x000eb00000000a00 */
[----:B------:R-:W3:Y:S01]  /*0110*/  LDC.64 R14, c[0x0][0x390] ;  /* 0x0000e400ff0e7b82 */ /* 0x000ee20000000a00 */
[----:B0-----:R-:W-:-:S04]  /*0120*/  IMAD.WIDE.U32 R8, R2, 0x4, R10 ;  /* 0x0000000402087825 */ /* 0x001fc800078e000a */
[C---:B------:R-:W-:Y:S02]  /*0130*/  IMAD.WIDE.U32 R10, R3.reuse, 0x4, R10 ;  /* 0x00000004030a7825 */ /* 0x040fe400078e000a */
[----:B-1----:R-:W4:Y:S02]  /*0140*/  LDG.E.CONSTANT R8, desc[UR4][R8.64] ;  /* 0x0000000408087981 */ /* 0x002f24000c1e9900 */
[C-C-:B--2---:R-:W-:Y:S02]  /*0150*/  IMAD.WIDE.U32 R4, R2.reuse, 0x4, R6.reuse ;  /* 0x0000000402047825 */ /* 0x144fe400078e0006 */
[----:B------:R-:W4:Y:S02]  /*0160*/  LDG.E.CONSTANT R11, desc[UR4][R10.64] ;  /* 0x000000040a0b7981 */ /* 0x000f24000c1e9900 */
[----:B------:R-:W-:Y:S02]  /*0170*/  IMAD.WIDE.U32 R6, R3, 0x4, R6 ;  /* 0x0000000403067825 */ /* 0x000fe400078e0006 */
[----:B------:R0:W2:Y:S02]  /*0180*/  LDG.E.CONSTANT R4, desc[UR4][R4.64] ;  /* 0x0000000404047981 */ /* 0x0000a4000c1e9900 */
[----:B---3--:R-:W-:-:S02]  /*0190*/  IMAD.WIDE.U32 R12, R2, 0x4, R14 ;  /* 0x00000004020c7825 */ /* 0x008fc400078e000e */
[----:B------:R-:W2:Y:S02]  /*01a0*/  LDG.E.CONSTANT R7, desc[UR4][R6.64] ;  /* 0x0000000406077981 */ /* 0x000ea4000c1e9900 */
[----:B------:R-:W-:Y:S02]  /*01b0*/  IMAD.WIDE.U32 R14, R3, 0x4, R14 ;  /* 0x00000004030e7825 */ /* 0x000fe400078e000e */
[----:B------:R-:W3:Y:S04]  /*01c0*/  LDG.E.CONSTANT R12, desc[UR4][R12.64] ;  /* 0x000000040c0c7981 */ /* 0x000ee8000c1e9900 */
[----:B------:R-:W3:Y:S01]  /*01d0*/  LDG.E.CONSTANT R15, desc[UR4][R14.64] ;  /* 0x000000040e0f7981 */ /* 0x000ee2000c1e9900 */
[----:B------:R-:W-:Y:S01]  /*01e0*/  BSSY.RECONVERGENT B0, `(.L_x_5) ;  /* 0x0000012000007945 */ /* 0x000fe20003800200 */
[----:B----4-:R-:W-:-:S04]  /*01f0*/  FADD R16, R8, -R11 ;  /* 0x8000000b08107221 */ /* 0x010fc80000000000 */
[----:B0-----:R-:W-:Y:S01]  /*0200*/  FMUL R5, R16, R16 ;  /* 0x0000001010057220 */ /* 0x001fe20000400000 */
[----:B--2---:R-:W-:-:S04]  /*0210*/  FADD R0, R4, -R7 ;  /* 0x8000000704007221 */ /* 0x004fc80000000000 */
[----:B------:R-:W-:Y:S01]  /*0220*/  FFMA R5, R0, R0, R5 ;  /* 0x0000000000057223 */ /* 0x000fe20000000005 */
[----:B---3--:R-:W-:-:S04]  /*0230*/  FADD R4, R12, -R15 ;  /* 0x8000000f0c047221 */ /* 0x008fc80000000000 */
[----:B------:R-:W-:-:S05]  /*0240*/  FFMA R0, R4, R4, R5 ;  /* 0x0000000404007223 */ /* 0x000fca0000000005 */
[----:B------:R-:W-:Y:S01]  /*0250*/  IADD3 R4, PT, PT, R0, -0xd000000, RZ ;  /* 0xf300000000047810 */ /* 0x000fe20007ffe0ff */
[----:B------:R0:W1:Y:S03]  /*0260*/  MUFU.RSQ R5, R0 ;  /* 0x0000000000057308 */ /* 0x0000660000001400 */
[----:B------:R-:W-:-:S13]  /*0270*/  ISETP.GT.U32.AND P0, PT, R4, 0x727fffff, PT ;  /* 0x727fffff0400780c */ /* 0x000fda0003f04070 */
[----:B0-----:R-:W-:Y:S05]  /*0280*/  @!P0 BRA `(.L_x_6) ;  /* 0x00000000000c8947 */ /* 0x001fea0003800000 */
[----:B------:R-:W-:-:S07]  /*0290*/  MOV R10, 0x2b0 ;  /* 0x000002b0000a7802 */ /* 0x000fce0000000f00 */
[----:B-1----:R-:W-:Y:S05]  /*02a0*/  CALL.REL.NOINC `($__internal_1_$__cuda_sm20_sqrt_rn_f32_slowpath) ;  /* 0x0000000000847944 */ /* 0x002fea0003c00000 */
[----:B------:R-:W-:Y:S05]  /*02b0*/  BRA `(.L_x_7) ;  /* 0x0000000000107947 */ /* 0x000fea0003800000 */
.L_x_6:
[----:B-1----:R-:W-:Y:S01]  /*02c0*/  FMUL.FTZ R9, R0, R5 ;  /* 0x0000000500097220 */ /* 0x002fe20000410000 */
[----:B------:R-:W-:-:S03]  /*02d0*/  FMUL.FTZ R5, R5, 0.5 ;  /* 0x3f00000005057820 */ /* 0x000fc60000410000 */
[----:B------:R-:W-:-:S04]  /*02e0*/  FFMA R0, -R9, R9, R0 ;  /* 0x0000000909007223 */ /* 0x000fc80000000100 */
[----:B------:R-:W-:-:S07]  /*02f0*/  FFMA R9, R0, R5, R9 ;  /* 0x0000000500097223 */ /* 0x000fce0000000009 */
.L_x_7:
[----:B------:R-:W-:Y:S05]  /*0300*/  BSYNC.RECONVERGENT B0 ;  /* 0x0000000000007941 */ /* 0x000fea0003800200 */
.L_x_5:
[----:B------:R-:W0:Y:S02]  /*0310*/  LDCU UR6, c[0x0][0x39c] ;  /* 0x00007380ff0677ac */ /* 0x000e240008000800 */
[----:B0-----:R-:W-:-:S13]  /*0320*/  FSETP.GTU.AND P0, PT, R9, UR6, PT ;  /* 0x0000000609007c0b */ /* 0x001fda000bf0c000 */
[----:B------:R-:W-:Y:S05]  /*0330*/  @P0 EXIT ;  /* 0x000000000000094d */ /* 0x000fea0003800000 */
[----:B------:R-:W0:Y:S01]  /*0340*/  S2R R11, SR_LANEID ;  /* 0x00000000000b7919 */ /* 0x000e220000000000 */
[----:B------:R-:W-:Y:S01]  /*0350*/  VOTEU.ANY UR6, UPT, PT ;  /* 0x0000000000067886 */ /* 0x000fe200038e0100 */
[----:B------:R-:W1:Y:S01]  /*0360*/  LDC.64 R4, c[0x0][0x3b0] ;  /* 0x0000ec00ff047b82 */ /* 0x000e620000000a00 */
[----:B------:R-:W0:Y:S08]  /*0370*/  FLO.U32 R0, UR6 ;  /* 0x0000000600007d00 */ /* 0x000e3000080e0000 */
[----:B------:R-:W1:Y:S01]  /*0380*/  POPC R7, UR6 ;  /* 0x0000000600077d09 */ /* 0x000e620008000000 */
[----:B0-----:R-:W-:-:S13]  /*0390*/  ISETP.EQ.U32.AND P0, PT, R0, R11, PT ;  /* 0x0000000b0000720c */ /* 0x001fda0003f02070 */
[----:B-1----:R-:W2:Y:S01]  /*03a0*/  @P0 ATOMG.E.ADD.STRONG.GPU PT, R5, desc[UR4][R4.64], R7 ;  /* 0x80000007040509a8 */ /* 0x002ea200081ef104 */
[----:B------:R-:W0:Y:S02]  /*03b0*/  S2R R6, SR_LTMASK ;  /* 0x0000000000067919 */ /* 0x000e240000003900 */
[----:B0-----:R-:W-:Y:S01]  /*03c0*/  LOP3.LUT R6, R6, UR6, RZ, 0xc0, !PT ;  /* 0x0000000606067c12 */ /* 0x001fe2000f8ec0ff */
[----:B------:R-:W0:Y:S05]  /*03d0*/  LDCU UR6, c[0x0][0x3b8] ;  /* 0x00007700ff0677ac */ /* 0x000e2a0008000800 */
[----:B------:R-:W1:Y:S01]  /*03e0*/  POPC R6, R6 ;  /* 0x0000000600067309 */ /* 0x000e620000000000 */
[----:B--2---:R-:W1:Y:S02]  /*03f0*/  SHFL.IDX PT, R11, R5, R0, 0x1f ;  /* 0x00001f00050b7589 */ /* 0x004e6400000e0000 */
[----:B-1----:R-:W-:-:S04]  /*0400*/  IADD3 R11, PT, PT, R11, R6, RZ ;  /* 0x000000060b0b7210 */ /* 0x002fc80007ffe0ff */
[----:B0-----:R-:W-:-:S13]  /*0410*/  ISETP.GE.AND P0, PT, R11, UR6, PT ;  /* 0x000000060b007c0c */ /* 0x001fda000bf06270 */
[----:B------:R-:W-:Y:S05]  /*0420*/  @P0 EXIT ;  /* 0x000000000000094d */ /* 0x000fea0003800000 */
[----:B------:R-:W0:Y:S01]  /*0430*/  LDC.64 R4, c[0x0][0x3a0] ;  /* 0x0000e800ff047b82 */ /* 0x000e220000000a00 */
[----:B------:R-:W-:-:S07]  /*0440*/  SHF.L.U32 R13, R11, 0x1, RZ ;  /* 0x000000010b0d7819 */ /* 0x000fce00000006ff */
[----:B------:R-:W1:Y:S01]  /*0450*/  LDC.64 R6, c[0x0][0x3a8] ;  /* 0x0000ea00ff067b82 */ /* 0x000e620000000a00 */
[----:B0-----:R-:W-:-:S05]  /*0460*/  IMAD.WIDE R4, R13, 0x4, R4 ;  /* 0x000000040d047825 */ /* 0x001fca00078e0204 */
[----:B------:R-:W-:Y:S01]  /*0470*/  STG.E desc[UR4][R4.64], R2 ;  /* 0x0000000204007986 */ /* 0x000fe2000c101904 */
[----:B-1----:R-:W-:-:S03]  /*0480*/  IMAD.WIDE R6, R11, 0x4, R6 ;  /* 0x000000040b067825 */ /* 0x002fc600078e0206 */
[----:B------:R-:W-:Y:S04]  /*0490*/  STG.E desc[UR4][R4.64+0x4], R3 ;  /* 0x0000040304007986 */ /* 0x000fe8000c101904 */
[----:B------:R-:W-:Y:S01]  /*04a0*/  STG.E desc[UR4][R6.64], R9 ;  /* 0x0000000906007986 */ /* 0x000fe2000c101904 */
[----:B------:R-:W-:Y:S05]  /*04b0*/  EXIT ;  /* 0x000000000000794d */ /* 0x000fea0003800000 */
        .weak           $__internal_1_$__cuda_sm20_sqrt_rn_f32_slowpath
        .type           $__internal_1_$__cuda_sm20_sqrt_rn_f32_slowpath,@function
        .size           $__internal_1_$__cuda_sm20_sqrt_rn_f32_slowpath,(.L_x_19 - $__internal_1_$__cuda_sm20_sqrt_rn_f32_slowpath)
$__internal_1_$__cuda_sm20_sqrt_rn_f32_slowpath:
        /* <DEDUP_REMOVED lines=19> */
.L_x_8:
[----:B------:R-:W-:Y:S01]  /*05f0*/  HFMA2 R5, -RZ, RZ, 0, 0 ;  /* 0x00000000ff057431 */ /* 0x000fe200000001ff */
[----:B------:R-:W-:Y:S02]  /*0600*/  MOV R9, R4 ;  /* 0x0000000400097202 */ /* 0x000fe40000000f00 */
[----:B------:R-:W-:-:S04]  /*0610*/  MOV R4, R10 ;  /* 0x0000000a00047202 */ /* 0x000fc80000000f00 */
[----:B------:R-:W-:Y:S05]  /*0620*/  RET.REL.NODEC R4 `(distance_matrix_sparse) ;  /* 0xfffffff804747950 */ /* 0x000fea0003c3ffff */
.L_x_9:
        /* <DEDUP_REMOVED lines=13> */
.L_x_19:


//--------------------- .text.distance_matrix_kernel --------------------------
	.section	.text.distance_matrix_kernel,"ax",@progbits
	.align	128
        .global         distance_matrix_kernel
        .type           distance_matrix_kernel,@function
        .size           distance_matrix_kernel,(.L_x_20 - distance_matrix_kernel)
        .other          distance_matrix_kernel,@"STO_CUDA_ENTRY STV_DEFAULT"
distance_matrix_kernel:
.text.distance_matrix_kernel:
[----:B------:R-:W-:Y:S01]  /*0000*/  LDC R1, c[0x0][0x37c] ;  /* 0x0000df00ff017b82 */ /* 0x000fe20000000800 */
[----:B------:R-:W0:Y:S01]  /*0010*/  S2R R0, SR_TID.Y ;  /* 0x0000000000007919 */ /* 0x000e220000002200 */
[----:B------:R-:W1:Y:S06]  /*0020*/  LDCU UR9, c[0x0][0x398] ;  /* 0x00007300ff0977ac */ /* 0x000e6c0008000800 */
[----:B------:R-:W0:Y:S01]  /*0030*/  LDC R11, c[0x0][0x364] ;  /* 0x0000d900ff0b7b82 */ /* 0x000e220000000800 */
[----:B------:R-:W-:Y:S01]  /*0040*/  HFMA2 R20, -RZ, RZ, 0, 0 ;  /* 0x00000000ff147431 */ /* 0x000fe200000001ff */
[----:B------:R-:W2:Y:S01]  /*0050*/  S2R R13, SR_TID.X ;  /* 0x00000000000d7919 */ /* 0x000ea20000002100 */
[----:B------:R-:W3:Y:S05]  /*0060*/  LDCU.64 UR10, c[0x0][0x358] ;  /* 0x00006b00ff0a77ac */ /* 0x000eea0008000a00 */
[----:B------:R-:W0:Y:S08]  /*0070*/  S2UR UR4, SR_CTAID.Y ;  /* 0x00000000000479c3 */ /* 0x000e300000002600 */
[----:B------:R-:W2:Y:S01]  /*0080*/  S2UR UR5, SR_CTAID.X ;  /* 0x00000000000579c3 */ /* 0x000ea20000002500 */
[----:B-1----:R-:W-:-:S07]  /*0090*/  UISETP.GE.AND UP0, UPT, UR9, 0x1, UPT ;  /* 0x000000010900788c */ /* 0x002fce000bf06270 */
[----:B------:R-:W2:Y:S01]  /*00a0*/  LDC R10, c[0x0][0x360] ;  /* 0x0000d800ff0a7b82 */ /* 0x000ea20000000800 */
[----:B0-----:R-:W-:Y:S02]  /*00b0*/  IMAD R11, R11, UR4, R0 ;  /* 0x000000040b0b7c24 */ /* 0x001fe4000f8e0200 */
[----:B--2---:R-:W-:Y:S01]  /*00c0*/  IMAD R10, R10, UR5, R13 ;  /* 0x000000050a0a7c24 */ /* 0x004fe2000f8e020d */
[----:B---3--:R-:W-:Y:S06]  /*00d0*/  BRA.U !UP0, `(.L_x_10) ;  /* 0x00000005087c7547 */ /* 0x008fec000b800000 */
[----:B------:R-:W0:Y:S01]  /*00e0*/  S2UR UR7, SR_CgaCtaId ;  /* 0x00000000000779c3 */ /* 0x000e220000008800 */
[----:B------:R-:W-:Y:S01]  /*00f0*/  UMOV UR5, 0x400 ;  /* 0x0000040000057882 */ /* 0x000fe20000000000 */
[----:B------:R-:W-:Y:S02]  /*0100*/  UIADD3 UR4, UPT, UPT, UR9, 0xf, URZ ;  /* 0x0000000f09047890 */ /* 0x000fe4000fffe0ff */
[----:B------:R-:W-:Y:S01]  /*0110*/  ISETP.GE.AND P0, PT, R10, UR9, PT ;  /* 0x000000090a007c0c */ /* 0x000fe2000bf06270 */
[----:B------:R-:W-:Y:S01]  /*0120*/  UIADD3 UR6, UPT, UPT, UR5, 0x40, URZ ;  /* 0x0000004005067890 */ /* 0x000fe2000fffe0ff */
[----:B------:R-:W-:Y:S01]  /*0130*/  MOV R20, RZ ;  /* 0x000000ff00147202 */ /* 0x000fe20000000f00 */
[----:B------:R-:W-:Y:S01]  /*0140*/  USHF.R.U32.HI UR4, URZ, 0x4, UR4 ;  /* 0x00000004ff047899 */ /* 0x000fe20008011604 */
[----:B------:R-:W-:Y:S01]  /*0150*/  ISETP.LT.U32.AND P0, PT, R11, UR9, !P0 ;  /* 0x000000090b007c0c */ /* 0x000fe2000c701070 */
[----:B------:R-:W1:Y:S01]  /*0160*/  LDC.64 R2, c[0x0][0x390] ;  /* 0x0000e400ff027b82 */ /* 0x000e620000000a00 */
[----:B------:R-:W2:Y:S01]  /*0170*/  LDCU UR12, c[0x0][0x398] ;  /* 0x00007300ff0c77ac */ /* 0x000ea20008000800 */
[----:B------:R-:W-:-:S06]  /*0180*/  UIADD3 UR4, UPT, UPT, -UR4, URZ, URZ ;  /* 0x000000ff04047290 */ /* 0x000fcc000fffe1ff */
[----:B------:R-:W3:Y:S08]  /*0190*/  LDC.64 R4, c[0x0][0x388] ;  /* 0x0000e200ff047b82 */ /* 0x000ef00000000a00 */
[----:B------:R-:W4:Y:S01]  /*01a0*/  LDC.64 R6, c[0x0][0x380] ;  /* 0x0000e000ff067b82 */ /* 0x000f220000000a00 */
[----:B0-----:R-:W-:Y:S02]  /*01b0*/  ULEA UR8, UR7, UR5, 0x18 ;  /* 0x0000000507087291 */ /* 0x001fe4000f8ec0ff */
[----:B------:R-:W-:-:S02]  /*01c0*/  UIADD3 UR5, UPT, UPT, UR5, 0x80, URZ ;  /* 0x0000008005057890 */ /* 0x000fc4000fffe0ff */
[----:B------:R-:W-:Y:S02]  /*01d0*/  ULEA UR6, UR7, UR6, 0x18 ;  /* 0x0000000607067291 */ /* 0x000fe4000f8ec0ff */
[----:B------:R-:W-:Y:S01]  /*01e0*/  ULEA UR5, UR7, UR5, 0x18 ;  /* 0x0000000507057291 */ /* 0x000fe2000f8ec0ff */
[C---:B-1----:R-:W-:Y:S01]  /*01f0*/  IMAD.WIDE.U32 R14, R13.reuse, 0x4, R2 ;  /* 0x000000040d0e7825 */ /* 0x042fe200078e0002 */
[C---:B------:R-:W-:Y:S02]  /*0200*/  LEA R23, R13.reuse, UR8, 0x2 ;  /* 0x000000080d177c11 */ /* 0x040fe4000f8e10ff */
[C---:B------:R-:W-:Y:S01]  /*0210*/  LEA R22, R13.reuse, UR6, 0x2 ;  /* 0x000000060d167c11 */ /* 0x040fe2000f8e10ff */
[----:B------:R-:W-:Y:S01]  /*0220*/  IMAD.MOV.U32 R12, RZ, RZ, R14 ;  /* 0x000000ffff0c7224 */ /* 0x000fe200078e000e */
[----:B------:R-:W-:Y:S01]  /*0230*/  LEA R21, R13, UR5, 0x2 ;  /* 0x000000050d157c11 */ /* 0x000fe2000f8e10ff */
[----:B------:R-:W-:-:S04]  /*0240*/  IMAD.WIDE.U32 R2, R11, 0x4, R2 ;  /* 0x000000040b027825 */ /* 0x000fc800078e0002 */
[----:B---3--:R-:W-:-:S04]  /*0250*/  IMAD.WIDE.U32 R16, R13, 0x4, R4 ;  /* 0x000000040d107825 */ /* 0x008fc800078e0004 */
[----:B------:R-:W-:Y:S01]  /*0260*/  IMAD.WIDE.U32 R4, R11, 0x4, R4 ;  /* 0x000000040b047825 */ /* 0x000fe200078e0004 */
[----:B------:R-:W-:-:S03]  /*0270*/  MOV R14, R16 ;  /* 0x00000010000e7202 */ /* 0x000fc60000000f00 */
[----:B----4-:R-:W-:-:S04]  /*0280*/  IMAD.WIDE.U32 R18, R13, 0x4, R6 ;  /* 0x000000040d127825 */ /* 0x010fc800078e0006 */
[----:B------:R-:W-:Y:S02]  /*0290*/  IMAD.MOV.U32 R16, RZ, RZ, R18 ;  /* 0x000000ffff107224 */ /* 0x000fe400078e0012 */
[----:B------:R-:W-:Y:S02]  /*02a0*/  IMAD.MOV.U32 R18, RZ, RZ, R10 ;  /* 0x000000ffff127224 */ /* 0x000fe400078e000a */
[----:B--2---:R-:W-:-:S07]  /*02b0*/  IMAD.WIDE.U32 R6, R11, 0x4, R6 ;  /* 0x000000040b067825 */ /* 0x004fce00078e0006 */
.L_x_15:
[----:B------:R-:W-:-:S04]  /*02c0*/  ISETP.GE.AND P1, PT, R13, UR12, PT ;  /* 0x0000000c0d007c0c */ /* 0x000fc8000bf26270 */
[----:B------:R-:W-:-:S13]  /*02d0*/  ISETP.NE.OR P1, PT, R0, RZ, P1 ;  /* 0x000000ff0000720c */ /* 0x000fda0000f25670 */
[----:B------:R-:W-:Y:S01]  /*02e0*/  @!P1 MOV R8, R16 ;  /* 0x0000001000089202 */ /* 0x000fe20000000f00 */
[----:B------:R-:W-:-:S05]  /*02f0*/  @!P1 IMAD.MOV.U32 R9, RZ, RZ, R19 ;  /* 0x000000ffff099224 */ /* 0x000fca00078e0013 */
[----:B------:R0:W2:Y:S02]  /*0300*/  @!P1 LDG.E.CONSTANT R24, desc[UR10][R8.64] ;  /* 0x0000000a08189981 */ /* 0x0000a4000c1e9900 */
[----:B0-----:R-:W-:Y:S01]  /*0310*/  @!P1 MOV R8, R14 ;  /* 0x0000000e00089202 */ /* 0x001fe20000000f00 */
[----:B------:R-:W-:-:S05]  /*0320*/  @!P1 IMAD.MOV.U32 R9, RZ, RZ, R17 ;  /* 0x000000ffff099224 */ /* 0x000fca00078e0011 */
[----:B------:R0:W3:Y:S02]  /*0330*/  @!P1 LDG.E.CONSTANT R25, desc[UR10][R8.64] ;  /* 0x0000000a08199981 */ /* 0x0000e4000c1e9900 */
[----:B0-----:R-:W-:Y:S01]  /*0340*/  @!P1 MOV R8, R12 ;  /* 0x0000000c00089202 */ /* 0x001fe20000000f00 */
[----:B------:R-:W-:-:S05]  /*0350*/  @!P1 IMAD.MOV.U32 R9, RZ, RZ, R15 ;  /* 0x000000ffff099224 */ /* 0x000fca00078e000f */
[----:B------:R-:W4:Y:S01]  /*0360*/  @!P1 LDG.E.CONSTANT R26, desc[UR10][R8.64] ;  /* 0x0000000a081a9981 */ /* 0x000f22000c1e9900 */
[----:B------:R-:W-:Y:S03]  /*0370*/  BSSY.RECONVERGENT B0, `(.L_x_11) ;  /* 0x0000029000007945 */ /* 0x000fe60003800200 */
[----:B--2---:R0:W-:Y:S04]  /*0380*/  @!P1 STS [R23], R24 ;  /* 0x0000001817009388 */ /* 0x0041e80000000800 */
[----:B---3--:R0:W-:Y:S04]  /*0390*/  @!P1 STS [R22], R25 ;  /* 0x0000001916009388 */ /* 0x0081e80000000800 */
[----:B----4-:R0:W-:Y:S01]  /*03a0*/  @!P1 STS [R21], R26 ;  /* 0x0000001a15009388 */ /* 0x0101e20000000800 */
[----:B------:R-:W-:Y:S01]  /*03b0*/  BAR.SYNC.DEFER_BLOCKING 0x0 ;  /* 0x0000000000007b1d */ /* 0x000fe20000010000 */
[----:B------:R-:W-:-:S13]  /*03c0*/  ISETP.GT.U32.OR P1, PT, R18, 0xf, !P0 ;  /* 0x0000000f1200780c */ /* 0x000fda0004724470 */
[----:B0-----:R-:W-:Y:S05]  /*03d0*/  @P1 BRA `(.L_x_12) ;  /* 0x0000000000881947 */ /* 0x001fea0003800000 */
[----:B------:R-:W2:Y:S04]  /*03e0*/  LDG.E.CONSTANT R20, desc[UR10][R4.64] ;  /* 0x0000000a04147981 */ /* 0x000ea8000c1e9900 */
[----:B------:R-:W3:Y:S04]  /*03f0*/  LDG.E.CONSTANT R9, desc[UR10][R6.64] ;  /* 0x0000000a06097981 */ /* 0x000ee8000c1e9900 */
[----:B------:R-:W4:Y:S01]  /*0400*/  LDG.E.CONSTANT R8, desc[UR10][R2.64] ;  /* 0x0000000a02087981 */ /* 0x000f22000c1e9900 */
[----:B------:R-:W0:Y:S01]  /*0410*/  S2UR UR7, SR_CgaCtaId ;  /* 0x00000000000779c3 */ /* 0x000e220000008800 */
[----:B------:R-:W-:Y:S01]  /*0420*/  UMOV UR5, 0x400 ;  /* 0x0000040000057882 */ /* 0x000fe20000000000 */
[----:B------:R-:W-:Y:S01]  /*0430*/  VIMNMX.U32 R24, PT, PT, R18, 0xf, PT ;  /* 0x0000000f12187848 */ /* 0x000fe20003fe0000 */
[----:B------:R-:W-:Y:S01]  /*0440*/  UIADD3 UR5, UPT, UPT, UR5, 0x80, URZ ;  /* 0x0000008005057890 */ /* 0x000fe2000fffe0ff */
[----:B------:R-:W-:Y:S02]  /*0450*/  BSSY.RECONVERGENT B1, `(.L_x_12) ;  /* 0x000001a000017945 */ /* 0x000fe40003800200 */
[----:B------:R-:W-:-:S02]  /*0460*/  LEA R27, R24, UR6, 0x2 ;  /* 0x00000006181b7c11 */ /* 0x000fc4000f8e10ff */
[----:B------:R-:W-:-:S04]  /*0470*/  LEA R26, R24, UR8, 0x2 ;  /* 0x00000008181a7c11 */ /* 0x000fc8000f8e10ff */
[----:B------:R-:W2:Y:S04]  /*0480*/  LDS R27, [R27] ;  /* 0x000000001b1b7984 */ /* 0x000ea80000000800 */
[----:B------:R-:W3:Y:S01]  /*0490*/  LDS R26, [R26] ;  /* 0x000000001a1a7984 */ /* 0x000ee20000000800 */
[----:B0-----:R-:W-:-:S06]  /*04a0*/  ULEA UR5, UR7, UR5, 0x18 ;  /* 0x0000000507057291 */ /* 0x001fcc000f8ec0ff */
[----:B------:R-:W-:-:S06]  /*04b0*/  LEA R25, R24, UR5, 0x2 ;  /* 0x0000000518197c11 */ /* 0x000fcc000f8e10ff */
[----:B------:R-:W4:Y:S01]  /*04c0*/  LDS R25, [R25] ;  /* 0x0000000019197984 */ /* 0x000f220000000800 */
[----:B--2---:R-:W-:Y:S01]  /*04d0*/  FADD R20, R20, -R27 ;  /* 0x8000001b14147221 */ /* 0x004fe20000000000 */
[----:B---3--:R-:W-:-:S03]  /*04e0*/  FADD R9, R9, -R26 ;  /* 0x8000001a09097221 */ /* 0x008fc60000000000 */
[----:B------:R-:W-:Y:S01]  /*04f0*/  FMUL R20, R20, R20 ;  /* 0x0000001414147220 */ /* 0x000fe20000400000 */
[----:B----4-:R-:W-:-:S03]  /*0500*/  FADD R8, R8, -R25 ;  /* 0x8000001908087221 */ /* 0x010fc60000000000 */
[----:B------:R-:W-:-:S04]  /*0510*/  FFMA R9, R9, R9, R20 ;  /* 0x0000000909097223 */ /* 0x000fc80000000014 */
[----:B------:R-:W-:-:S04]  /*0520*/  FFMA R9, R8, R8, R9 ;  /* 0x0000000808097223 */ /* 0x000fc80000000009 */
[----:B------:R0:W1:Y:S01]  /*0530*/  MUFU.RSQ R24, R9 ;  /* 0x0000000900187308 */ /* 0x0000620000001400 */
[----:B------:R-:W-:-:S04]  /*0540*/  IADD3 R8, PT, PT, R9, -0xd000000, RZ ;  /* 0xf300000009087810 */ /* 0x000fc80007ffe0ff */
[----:B------:R-:W-:-:S13]  /*0550*/  ISETP.GT.U32.AND P1, PT, R8, 0x727fffff, PT ;  /* 0x727fffff0800780c */ /* 0x000fda0003f24070 */
[----:B01----:R-:W-:Y:S05]  /*0560*/  @!P1 BRA `(.L_x_13) ;  /* 0x0000000000109947 */ /* 0x003fea0003800000 */
[----:B------:R-:W-:-:S07]  /*0570*/  MOV R20, 0x590 ;  /* 0x0000059000147802 */ /* 0x000fce0000000f00 */
[----:B------:R-:W-:Y:S05]  /*0580*/  CALL.REL.NOINC `($__internal_2_$__cuda_sm20_sqrt_rn_f32_slowpath) ;  /* 0x0000000000747944 */ /* 0x000fea0003c00000 */
[----:B------:R-:W-:Y:S01]  /*0590*/  IMAD.MOV.U32 R20, RZ, RZ, R24 ;  /* 0x000000ffff147224 */ /* 0x000fe200078e0018 */
[----:B------:R-:W-:Y:S06]  /*05a0*/  BRA `(.L_x_14) ;  /* 0x0000000000107947 */ /* 0x000fec0003800000 */
.L_x_13:
[----:B------:R-:W-:Y:S01]  /*05b0*/  FMUL.FTZ R20, R9, R24 ;  /* 0x0000001809147220 */ /* 0x000fe20000410000 */
[----:B------:R-:W-:-:S03]  /*05c0*/  FMUL.FTZ R8, R24, 0.5 ;  /* 0x3f00000018087820 */ /* 0x000fc60000410000 */
[----:B------:R-:W-:-:S04]  /*05d0*/  FFMA R9, -R20, R20, R9 ;  /* 0x0000001414097223 */ /* 0x000fc80000000109 */
[----:B------:R-:W-:-:S07]  /*05e0*/  FFMA R20, R9, R8, R20 ;  /* 0x0000000809147223 */ /* 0x000fce0000000014 */
.L_x_14:
[----:B------:R-:W-:Y:S05]  /*05f0*/  BSYNC.RECONVERGENT B1 ;  /* 0x0000000000017941 */ /* 0x000fea0003800200 */
.L_x_12:
[----:B------:R-:W-:Y:S05]  /*0600*/  BSYNC.RECONVERGENT B0 ;  /* 0x0000000000007941 */ /* 0x000fea0003800200 */
.L_x_11:
[----:B------:R-:W-:Y:S01]  /*0610*/  BAR.SYNC.DEFER_BLOCKING 0x0 ;  /* 0x0000000000007b1d */ /* 0x000fe20000010000 */
[----:B------:R-:W-:Y:S01]  /*0620*/  UIADD3 UR4, UPT, UPT, UR4, 0x1, URZ ;  /* 0x0000000104047890 */ /* 0x000fe2000fffe0ff */
[----:B------:R-:W-:Y:S02]  /*0630*/  IADD3 R12, P1, PT, R12, 0x40, RZ ;  /* 0x000000400c0c7810 */ /* 0x000fe40007f3e0ff */
[----:B------:R-:W-:Y:S01]  /*0640*/  IADD3 R14, P2, PT, R14, 0x40, RZ ;  /* 0x000000400e0e7810 */ /* 0x000fe20007f5e0ff */
[----:B------:R-:W-:Y:S01]  /*0650*/  UISETP.NE.AND UP0, UPT, UR4, URZ, UPT ;  /* 0x000000ff0400728c */ /* 0x000fe2000bf05270 */
[----:B------:R-:W-:Y:S01]  /*0660*/  IADD3 R16, P3, PT, R16, 0x40, RZ ;  /* 0x0000004010107810 */ /* 0x000fe20007f7e0ff */
[----:B------:R-:W-:Y:S01]  /*0670*/  IMAD.X R15, RZ, RZ, R15, P1 ;  /* 0x000000ffff0f7224 */ /* 0x000fe200008e060f */
[----:B------:R-:W-:Y:S02]  /*0680*/  IADD3 R18, PT, PT, R18, -0x10, RZ ;  /* 0xfffffff012127810 */ /* 0x000fe40007ffe0ff */
[----:B------:R-:W-:-:S02]  /*0690*/  IADD3 R13, PT, PT, R13, 0x10, RZ ;  /* 0x000000100d0d7810 */ /* 0x000fc40007ffe0ff */
[----:B------:R-:W-:Y:S02]  /*06a0*/  IADD3.X R17, PT, PT, RZ, R17, RZ, P2, !PT ;  /* 0x00000011ff117210 */ /* 0x000fe400017fe4ff */
[----:B------:R-:W-:Y:S01]  /*06b0*/  IADD3.X R19, PT, PT, RZ, R19, RZ, P3, !PT ;  /* 0x00000013ff137210 */ /* 0x000fe20001ffe4ff */
[----:B------:R-:W-:Y:S06]  /*06c0*/  BRA.U UP0, `(.L_x_15) ;  /* 0xfffffff900fc7547 */ /* 0x000fec000b83ffff */
.L_x_10:
[----:B------:R-:W0:Y:S01]  /*06d0*/  LDCU UR5, c[0x0][0x398] ;  /* 0x00007300ff0577ac */ /* 0x000e220008000800 */
[----:B------:R-:W-:-:S04]  /*06e0*/  VIMNMX R0, PT, PT, R11, R10, !PT ;  /* 0x0000000a0b007248 */ /* 0x000fc80007fe0100 */
[----:B0-----:R-:W-:-:S13]  /*06f0*/  ISETP.GE.AND P0, PT, R0, UR5, PT ;  /* 0x0000000500007c0c */ /* 0x001fda000bf06270 */
[----:B------:R-:W-:Y:S05]  /*0700*/  @P0 EXIT ;  /* 0x000000000000094d */ /* 0x000fea0003800000 */
[----:B------:R-:W0:Y:S01]  /*0710*/  LDC.64 R2, c[0x0][0x3a0] ;  /* 0x0000e800ff027b82 */ /* 0x000e220000000a00 */
[----:B------:R-:W-:-:S04]  /*0720*/  IMAD R11, R11, UR5, R10 ;  /* 0x000000050b0b7c24 */ /* 0x000fc8000f8e020a */
[----:B0-----:R-:W-:-:S05]  /*0730*/  IMAD.WIDE R2, R11, 0x4, R2 ;  /* 0x000000040b027825 */ /* 0x001fca00078e0202 */
[----:B------:R-:W-:Y:S01]  /*0740*/  STG.E desc[UR10][R2.64], R20 ;  /* 0x0000001402007986 */ /* 0x000fe2000c10190a */
[----:B------:R-:W-:Y:S05]  /*0750*/  EXIT ;  /* 0x000000000000794d */ /* 0x000fea0003800000 */
        .weak           $__internal_2_$__cuda_sm20_sqrt_rn_f32_slowpath
        .type           $__internal_2_$__cuda_sm20_sqrt_rn_f32_slowpath,@function
        .size           $__internal_2_$__cuda_sm20_sqrt_rn_f32_slowpath,(.L_x_20 - $__internal_2_$__cuda_sm20_sqrt_rn_f32_slowpath)
$__internal_2_$__cuda_sm20_sqrt_rn_f32_slowpath:
[----:B------:R-:W-:-:S13]  /*0760*/  LOP3.LUT P1, RZ, R9, 0x7fffffff, RZ, 0xc0, !PT ;  /* 0x7fffffff09ff7812 */ /* 0x000fda000782c0ff */
[----:B------:R-:W-:Y:S05]  /*0770*/  @!P1 BRA `(.L_x_16) ;  /* 0x0000000000449947 */ /* 0x000fea0003800000 */
[----:B------:R-:W-:Y:S01]  /*0780*/  FSETP.GEU.FTZ.AND P1, PT, R9, RZ, PT ;  /* 0x000000ff0900720b */ /* 0x000fe20003f3e000 */
[----:B------:R-:W-:-:S12]  /*0790*/  IMAD.MOV.U32 R8, RZ, RZ, R9 ;  /* 0x000000ffff087224 */ /* 0x000fd800078e0009 */
        /* <DEDUP_REMOVED lines=15> */
.L_x_16:
[----:B------:R-:W-:Y:S02]  /*0890*/  IMAD.MOV.U32 R24, RZ, RZ, R9 ;  /* 0x000000ffff187224 */ /* 0x000fe400078e0009 */
[----:B------:R-:W-:Y:S01]  /*08a0*/  HFMA2 R9, -RZ, RZ, 0, 0 ;  /* 0x00000000ff097431 */ /* 0x000fe200000001ff */
[----:B------:R-:W-:-:S04]  /*08b0*/  MOV R8, R20 ;  /* 0x0000001400087202 */ /* 0x000fc80000000f00 */
[----:B------:R-:W-:Y:S05]  /*08c0*/  RET.REL.NODEC R8 `(distance_matrix_kernel) ;  /* 0xfffffff408cc7950 */ /* 0x000fea0003c3ffff */
.L_x_17:
        /* <DEDUP_REMOVED lines=11> */
.L_x_20:


//--------------------- .nv.shared.reserved.0     --------------------------
	.section	.nv.shared.reserved.0,"aw",@nobits
	.weak		__nv_reservedSMEM_offset_0_alias
	.size		__nv_reservedSMEM_offset_0_alias, 0, 64
	.other		__nv_reservedSMEM_offset_0_alias,@"STO_CUDA_RESERVED_SHARED STV_DEFAULT"
__nv_reservedSMEM_offset_0_alias:
	.zero		0
	.zero		64


//--------------------- .nv.shared.distance_matrix_kernel --------------------------
	.section	.nv.shared.distance_matrix_kernel,"aw",@nobits
	.sectionflags	@""
	.align	4
.nv.shared.distance_matrix_kernel:
	.zero		1216


//--------------------- .nv.constant0.distance_matrix_batched --------------------------
	.section	.nv.constant0.distance_matrix_batched,"a",@progbits
	.sectionflags	@""
	.align	4
.nv.constant0.distance_matrix_batched:
	.zero		952


//--------------------- .nv.constant0.distance_matrix_sparse --------------------------
	.section	.nv.constant0.distance_matrix_sparse,"a",@progbits
	.sectionflags	@""
	.align	4
.nv.constant0.distance_matrix_sparse:
	.zero		956


//--------------------- .nv.constant0.distance_matrix_kernel --------------------------
	.section	.nv.constant0.distance_matrix_kernel,"a",@progbits
	.sectionflags	@""
	.align	4
.nv.constant0.distance_matrix_kernel:
	.zero		936


//--------------------- SYMBOLS --------------------------

	.type		.nv.reservedSmem.offset0,@object
	.size		.nv.reservedSmem.offset0,0x4
	.type		.nv.reservedSmem.cap,@object
	.size		.nv.reservedSmem.cap,0x4
